//
// Generated by NVIDIA NVVM Compiler
//
// Compiler Build ID: CL-36424714
// Cuda compilation tools, release 13.0, V13.0.88
// Based on NVVM 20.0.0
//

.version 9.0
.target sm_100
.address_size 64

	// .globl	_Z24subset_assignment_kernelPfS_ii

.visible .entry _Z24subset_assignment_kernelPfS_ii(
	.param .u64 .ptr .align 1 _Z24subset_assignment_kernelPfS_ii_param_0,
	.param .u64 .ptr .align 1 _Z24subset_assignment_kernelPfS_ii_param_1,
	.param .u32 _Z24subset_assignment_kernelPfS_ii_param_2,
	.param .u32 _Z24subset_assignment_kernelPfS_ii_param_3
)
{
	.reg .pred 	%p<2>;
	.reg .b32 	%r<8>;
	.reg .b32 	%f<2>;
	.reg .b64 	%rd<9>;

	ld.param.u64 	%rd1, [_Z24subset_assignment_kernelPfS_ii_param_0];
	ld.param.u64 	%rd2, [_Z24subset_assignment_kernelPfS_ii_param_1];
	ld.param.u32 	%r2, [_Z24subset_assignment_kernelPfS_ii_param_2];
	ld.param.u32 	%r3, [_Z24subset_assignment_kernelPfS_ii_param_3];
	mov.u32 	%r4, %tid.x;
	mov.u32 	%r5, %ctaid.x;
	mov.u32 	%r6, %ntid.x;
	mad.lo.s32 	%r1, %r5, %r6, %r4;
	setp.ge.s32 	%p1, %r1, %r3;
	@%p1 bra 	$L__BB0_2;
	cvta.to.global.u64 	%rd3, %rd2;
	cvta.to.global.u64 	%rd4, %rd1;
	mad.lo.s32 	%r7, %r3, %r2, %r1;
	mul.wide.s32 	%rd5, %r1, 4;
	add.s64 	%rd6, %rd3, %rd5;
	ld.global.f32 	%f1, [%rd6];
	mul.wide.s32 	%rd7, %r7, 4;
	add.s64 	%rd8, %rd4, %rd7;
	st.global.f32 	[%rd8], %f1;
$L__BB0_2:
	ret;

}
	// .globl	_Z30subset_slice_assignment_kernelPfS_iii
.visible .entry _Z30subset_slice_assignment_kernelPfS_iii(
	.param .u64 .ptr .align 1 _Z30subset_slice_assignment_kernelPfS_iii_param_0,
	.param .u64 .ptr .align 1 _Z30subset_slice_assignment_kernelPfS_iii_param_1,
	.param .u32 _Z30subset_slice_assignment_kernelPfS_iii_param_2,
	.param .u32 _Z30subset_slice_assignment_kernelPfS_iii_param_3,
	.param .u32 _Z30subset_slice_assignment_kernelPfS_iii_param_4
)
{
	.reg .pred 	%p<2>;
	.reg .b32 	%r<13>;
	.reg .b32 	%f<2>;
	.reg .b64 	%rd<9>;

	ld.param.u64 	%rd1, [_Z30subset_slice_assignment_kernelPfS_iii_param_0];
	ld.param.u64 	%rd2, [_Z30subset_slice_assignment_kernelPfS_iii_param_1];
	ld.param.u32 	%r2, [_Z30subset_slice_assignment_kernelPfS_iii_param_2];
	ld.param.u32 	%r4, [_Z30subset_slice_assignment_kernelPfS_iii_param_3];
	ld.param.u32 	%r3, [_Z30subset_slice_assignment_kernelPfS_iii_param_4];
	mov.u32 	%r5, %tid.x;
	mov.u32 	%r6, %ctaid.x;
	mov.u32 	%r7, %ntid.x;
	mad.lo.s32 	%r1, %r6, %r7, %r5;
	setp.ge.s32 	%p1, %r1, %r4;
	@%p1 bra 	$L__BB1_2;
	cvta.to.global.u64 	%rd3, %rd2;
	cvta.to.global.u64 	%rd4, %rd1;
	div.s32 	%r8, %r1, %r3;
	mul.lo.s32 	%r9, %r8, %r3;
	sub.s32 	%r10, %r1, %r9;
	add.s32 	%r11, %r8, %r2;
	mad.lo.s32 	%r12, %r11, %r3, %r10;
	mul.wide.s32 	%rd5, %r1, 4;
	add.s64 	%rd6, %rd3, %rd5;
	ld.global.f32 	%f1, [%rd6];
	mul.wide.s32 	%rd7, %r12, 4;
	add.s64 	%rd8, %rd4, %rd7;
	st.global.f32 	[%rd8], %f1;
$L__BB1_2:
	ret;

}
	// .globl	_Z37vector_subset_slice_assignment_kernelPfS_ii
.visible .entry _Z37vector_subset_slice_assignment_kernelPfS_ii(
	.param .u64 .ptr .align 1 _Z37vector_subset_slice_assignment_kernelPfS_ii_param_0,
	.param .u64 .ptr .align 1 _Z37vector_subset_slice_assignment_kernelPfS_ii_param_1,
	.param .u32 _Z37vector_subset_slice_assignment_kernelPfS_ii_param_2,
	.param .u32 _Z37vector_subset_slice_assignment_kernelPfS_ii_param_3
)
{
	.reg .pred 	%p<2>;
	.reg .b32 	%r<8>;
	.reg .b32 	%f<2>;
	.reg .b64 	%rd<9>;

	ld.param.u64 	%rd1, [_Z37vector_subset_slice_assignment_kernelPfS_ii_param_0];
	ld.param.u64 	%rd2, [_Z37vector_subset_slice_assignment_kernelPfS_ii_param_1];
	ld.param.u32 	%r2, [_Z37vector_subset_slice_assignment_kernelPfS_ii_param_2];
	ld.param.u32 	%r3, [_Z37vector_subset_slice_assignment_kernelPfS_ii_param_3];
	mov.u32 	%r4, %tid.x;
	mov.u32 	%r5, %ctaid.x;
	mov.u32 	%r6, %ntid.x;
	mad.lo.s32 	%r1, %r5, %r6, %r4;
	setp.ge.s32 	%p1, %r1, %r3;
	@%p1 bra 	$L__BB2_2;
	cvta.to.global.u64 	%rd3, %rd2;
	cvta.to.global.u64 	%rd4, %rd1;
	add.s32 	%r7, %r2, %r1;
	mul.wide.s32 	%rd5, %r1, 4;
	add.s64 	%rd6, %rd3, %rd5;
	ld.global.f32 	%f1, [%rd6];
	mul.wide.s32 	%rd7, %r7, 4;
	add.s64 	%rd8, %rd4, %rd7;
	st.global.f32 	[%rd8], %f1;
$L__BB2_2:
	ret;

}


// ===== COMPILED SASS (sm_100) =====

	.target	sm_100

	.elftype	@"ET_EXEC"


//--------------------- .note.nv.tkinfo           --------------------------
	.section	.note.nv.tkinfo,"",@"SHT_NOTE"
	.sectionflags	@"SHF_NOTE_NV_TKINFO"
	.tkinfo
        /*0018*/ 	.word	0x00000002
        /*0030*/ 	.string	""
        /*0030*/ 	.string	"ptxas"
        /*0030*/ 	.string	"Cuda compilation tools, release 13.0, V13.0.88"
        /*0030*/ 	.string	"Build cuda_13.0.r13.0/compiler.36424714_0"
        /*0030*/ 	.string	"-arch sm_100 -m 64 "



//--------------------- .note.nv.cuinfo           --------------------------
	.section	.note.nv.cuinfo,"",@"SHT_NOTE"
	.sectionflags	@"SHF_NOTE_NV_CUINFO"
        /*0018*/ 	.short	0x0002
        /*001a*/ 	.short	0x0064
        /*001c*/ 	.short	0x0082
	.zero		2


//--------------------- .nv.info                  --------------------------
	.section	.nv.info,"",@"SHT_CUDA_INFO"
	.align	4


	//----- nvinfo : EIATTR_REGCOUNT
	.align		4
        /*0000*/ 	.byte	0x04, 0x2f
        /*0002*/ 	.short	(.L_1 - .L_0)
	.align		4
.L_0:
        /*0004*/ 	.word	index@(_Z24subset_assignment_kernelPfS_ii)
        /*0008*/ 	.word	0x0000000a


	//----- nvinfo : EIATTR_FRAME_SIZE
	.align		4
.L_1:
        /*000c*/ 	.byte	0x04, 0x11
        /*000e*/ 	.short	(.L_3 - .L_2)
	.align		4
.L_2:
        /*0010*/ 	.word	index@(_Z24subset_assignment_kernelPfS_ii)
        /*0014*/ 	.word	0x00000000


	//----- nvinfo : EIATTR_REGCOUNT
	.align		4
.L_3:
        /*0018*/ 	.byte	0x04, 0x2f
        /*001a*/ 	.short	(.L_5 - .L_4)
	.align		4
.L_4:
        /*001c*/ 	.word	index@(_Z30subset_slice_assignment_kernelPfS_iii)
        /*0020*/ 	.word	0x00000010


	//----- nvinfo : EIATTR_FRAME_SIZE
	.align		4
.L_5:
        /*0024*/ 	.byte	0x04, 0x11
        /*0026*/ 	.short	(.L_7 - .L_6)
	.align		4
.L_6:
        /*0028*/ 	.word	index@(_Z30subset_slice_assignment_kernelPfS_iii)
        /*002c*/ 	.word	0x00000000


	//----- nvinfo : EIATTR_REGCOUNT
	.align		4
.L_7:
        /*0030*/ 	.byte	0x04, 0x2f
        /*0032*/ 	.short	(.L_9 - .L_8)
	.align		4
.L_8:
        /*0034*/ 	.word	index@(_Z37vector_subset_slice_assignment_kernelPfS_ii)
        /*0038*/ 	.word	0x0000000a


	//----- nvinfo : EIATTR_FRAME_SIZE
	.align		4
.L_9:
        /*003c*/ 	.byte	0x04, 0x11
        /*003e*/ 	.short	(.L_11 - .L_10)
	.align		4
.L_10:
        /*0040*/ 	.word	index@(_Z37vector_subset_slice_assignment_kernelPfS_ii)
        /*0044*/ 	.word	0x00000000


	//----- nvinfo : EIATTR_MIN_STACK_SIZE
	.align		4
.L_11:
        /*0048*/ 	.byte	0x04, 0x12
        /*004a*/ 	.short	(.L_13 - .L_12)
	.align		4
.L_12:
        /*004c*/ 	.word	index@(_Z37vector_subset_slice_assignment_kernelPfS_ii)
        /*0050*/ 	.word	0x00000000


	//----- nvinfo : EIATTR_MIN_STACK_SIZE
	.align		4
.L_13:
        /*0054*/ 	.byte	0x04, 0x12
        /*0056*/ 	.short	(.L_15 - .L_14)
	.align		4
.L_14:
        /*0058*/ 	.word	index@(_Z30subset_slice_assignment_kernelPfS_iii)
        /*005c*/ 	.word	0x00000000


	//----- nvinfo : EIATTR_MIN_STACK_SIZE
	.align		4
.L_15:
        /*0060*/ 	.byte	0x04, 0x12
        /*0062*/ 	.short	(.L_17 - .L_16)
	.align		4
.L_16:
        /*0064*/ 	.word	index@(_Z24subset_assignment_kernelPfS_ii)
        /*0068*/ 	.word	0x00000000
.L_17:


//--------------------- .nv.compat                --------------------------
	.section	.nv.compat,"",@"SHT_CUDA_COMPAT_INFO"
	.align	4
        /*0000*/ 	.byte	0x02, 0x09, 0x00, 0x00, 0x02, 0x02, 0x01, 0x00, 0x02, 0x05, 0x05, 0x00, 0x03, 0x07, 0x01, 0x01
        /*0010*/ 	.byte	0x02, 0x03, 0x00, 0x00, 0x02, 0x06, 0x01, 0x00, 0x04, 0x0b, 0x08, 0x00, 0x09, 0x00, 0x00, 0x00
        /*0020*/ 	.byte	0x00, 0x00, 0x00, 0x00


//--------------------- .nv.info._Z37vector_subset_slice_assignment_kernelPfS_ii --------------------------
	.section	.nv.info._Z37vector_subset_slice_assignment_kernelPfS_ii,"",@"SHT_CUDA_INFO"
	.sectionflags	@""
	.align	4


	//----- nvinfo : EIATTR_CUDA_API_VERSION
	.align		4
        /*0000*/ 	.byte	0x04, 0x37
        /*0002*/ 	.short	(.L_19 - .L_18)
.L_18:
        /*0004*/ 	.word	0x00000082


	//----- nvinfo : EIATTR_KPARAM_INFO
	.align		4
.L_19:
        /*0008*/ 	.byte	0x04, 0x17
        /*000a*/ 	.short	(.L_21 - .L_20)
.L_20:
        /*000c*/ 	.word	0x00000000
        /*0010*/ 	.short	0x0003
        /*0012*/ 	.short	0x0014
        /*0014*/ 	.byte	0x00, 0xf0, 0x11, 0x00


	//----- nvinfo : EIATTR_KPARAM_INFO
	.align		4
.L_21:
        /*0018*/ 	.byte	0x04, 0x17
        /*001a*/ 	.short	(.L_23 - .L_22)
.L_22:
        /*001c*/ 	.word	0x00000000
        /*0020*/ 	.short	0x0002
        /*0022*/ 	.short	0x0010
        /*0024*/ 	.byte	0x00, 0xf0, 0x11, 0x00


	//----- nvinfo : EIATTR_KPARAM_INFO
	.align		4
.L_23:
        /*0028*/ 	.byte	0x04, 0x17
        /*002a*/ 	.short	(.L_25 - .L_24)
.L_24:
        /*002c*/ 	.word	0x00000000
        /*0030*/ 	.short	0x0001
        /*0032*/ 	.short	0x0008
        /*0034*/ 	.byte	0x00, 0xf5, 0x21, 0x00


	//----- nvinfo : EIATTR_KPARAM_INFO
	.align		4
.L_25:
        /*0038*/ 	.byte	0x04, 0x17
        /*003a*/ 	.short	(.L_27 - .L_26)
.L_26:
        /*003c*/ 	.word	0x00000000
        /*0040*/ 	.short	0x0000
        /*0042*/ 	.short	0x0000
        /*0044*/ 	.byte	0x00, 0xf5, 0x21, 0x00


	//----- nvinfo : EIATTR_SPARSE_MMA_MASK
	.align		4
.L_27:
        /*0048*/ 	.byte	0x03, 0x50
        /*004a*/ 	.short	0x0000


	//----- nvinfo : EIATTR_MAXREG_COUNT
	.align		4
        /*004c*/ 	.byte	0x03, 0x1b
        /*004e*/ 	.short	0x00ff


	//----- nvinfo : EIATTR_MERCURY_ISA_VERSION
	.align		4
        /*0050*/ 	.byte	0x03, 0x5f
        /*0052*/ 	.short	0x0101


	//----- nvinfo : EIATTR_VRC_CTA_INIT_COUNT
	.align		4
        /*0054*/ 	.byte	0x02, 0x4a
	.zero		1
	.zero		1


	//----- nvinfo : EIATTR_EXIT_INSTR_OFFSETS
	.align		4
        /*0058*/ 	.byte	0x04, 0x1c
        /*005a*/ 	.short	(.L_29 - .L_28)


	//   ....[0]....
.L_28:
        /*005c*/ 	.word	0x00000070


	//   ....[1]....
        /*0060*/ 	.word	0x00000110


	//----- nvinfo : EIATTR_CBANK_PARAM_SIZE
	.align		4
.L_29:
        /*0064*/ 	.byte	0x03, 0x19
        /*0066*/ 	.short	0x0018


	//----- nvinfo : EIATTR_PARAM_CBANK
	.align		4
        /*0068*/ 	.byte	0x04, 0x0a
        /*006a*/ 	.short	(.L_31 - .L_30)
	.align		4
.L_30:
        /*006c*/ 	.word	index@(.nv.constant0._Z37vector_subset_slice_assignment_kernelPfS_ii)
        /*0070*/ 	.short	0x0380
        /*0072*/ 	.short	0x0018


	//----- nvinfo : EIATTR_SW_WAR
	.align		4
.L_31:
        /*0074*/ 	.byte	0x04, 0x36
        /*0076*/ 	.short	(.L_33 - .L_32)
.L_32:
        /*0078*/ 	.word	0x00000008
.L_33:


//--------------------- .nv.info._Z30subset_slice_assignment_kernelPfS_iii --------------------------
	.section	.nv.info._Z30subset_slice_assignment_kernelPfS_iii,"",@"SHT_CUDA_INFO"
	.sectionflags	@""
	.align	4


	//----- nvinfo : EIATTR_CUDA_API_VERSION
	.align		4
        /*0000*/ 	.byte	0x04, 0x37
        /*0002*/ 	.short	(.L_35 - .L_34)
.L_34:
        /*0004*/ 	.word	0x00000082


	//----- nvinfo : EIATTR_KPARAM_INFO
	.align		4
.L_35:
        /*0008*/ 	.byte	0x04, 0x17
        /*000a*/ 	.short	(.L_37 - .L_36)
.L_36:
        /*000c*/ 	.word	0x00000000
        /*0010*/ 	.short	0x0004
        /*0012*/ 	.short	0x0018
        /*0014*/ 	.byte	0x00, 0xf0, 0x11, 0x00


	//----- nvinfo : EIATTR_KPARAM_INFO
	.align		4
.L_37:
        /*0018*/ 	.byte	0x04, 0x17
        /*001a*/ 	.short	(.L_39 - .L_38)
.L_38:
        /*001c*/ 	.word	0x00000000
        /*0020*/ 	.short	0x0003
        /*0022*/ 	.short	0x0014
        /*0024*/ 	.byte	0x00, 0xf0, 0x11, 0x00


	//----- nvinfo : EIATTR_KPARAM_INFO
	.align		4
.L_39:
        /*0028*/ 	.byte	0x04, 0x17
        /*002a*/ 	.short	(.L_41 - .L_40)
.L_40:
        /*002c*/ 	.word	0x00000000
        /*0030*/ 	.short	0x0002
        /*0032*/ 	.short	0x0010
        /*0034*/ 	.byte	0x00, 0xf0, 0x11, 0x00


	//----- nvinfo : EIATTR_KPARAM_INFO
	.align		4
.L_41:
        /*0038*/ 	.byte	0x04, 0x17
        /*003a*/ 	.short	(.L_43 - .L_42)
.L_42:
        /*003c*/ 	.word	0x00000000
        /*0040*/ 	.short	0x0001
        /*0042*/ 	.short	0x0008
        /*0044*/ 	.byte	0x00, 0xf5, 0x21, 0x00


	//----- nvinfo : EIATTR_KPARAM_INFO
	.align		4
.L_43:
        /*0048*/ 	.byte	0x04, 0x17
        /*004a*/ 	.short	(.L_45 - .L_44)
.L_44:
        /*004c*/ 	.word	0x00000000
        /*0050*/ 	.short	0x0000
        /*0052*/ 	.short	0x0000
        /*0054*/ 	.byte	0x00, 0xf5, 0x21, 0x00


	//----- nvinfo : EIATTR_SPARSE_MMA_MASK
	.align		4
.L_45:
        /*0058*/ 	.byte	0x03, 0x50
        /*005a*/ 	.short	0x0000


	//----- nvinfo : EIATTR_MAXREG_COUNT
	.align		4
        /*005c*/ 	.byte	0x03, 0x1b
        /*005e*/ 	.short	0x00ff


	//----- nvinfo : EIATTR_MERCURY_ISA_VERSION
	.align		4
        /*0060*/ 	.byte	0x03, 0x5f
        /*0062*/ 	.short	0x0101


	//----- nvinfo : EIATTR_VRC_CTA_INIT_COUNT
	.align		4
        /*0064*/ 	.byte	0x02, 0x4a
	.zero		1
	.zero		1


	//----- nvinfo : EIATTR_EXIT_INSTR_OFFSETS
	.align		4
        /*0068*/ 	.byte	0x04, 0x1c
        /*006a*/ 	.short	(.L_47 - .L_46)


	//   ....[0]....
.L_46:
        /*006c*/ 	.word	0x00000070


	//   ....[1]....
        /*0070*/ 	.word	0x000002c0


	//----- nvinfo : EIATTR_CBANK_PARAM_SIZE
	.align		4
.L_47:
        /*0074*/ 	.byte	0x03, 0x19
        /*0076*/ 	.short	0x001c


	//----- nvinfo : EIATTR_PARAM_CBANK
	.align		4
        /*0078*/ 	.byte	0x04, 0x0a
        /*007a*/ 	.short	(.L_49 - .L_48)
	.align		4
.L_48:
        /*007c*/ 	.word	index@(.nv.constant0._Z30subset_slice_assignment_kernelPfS_iii)
        /*0080*/ 	.short	0x0380
        /*0082*/ 	.short	0x001c


	//----- nvinfo : EIATTR_SW_WAR
	.align		4
.L_49:
        /*0084*/ 	.byte	0x04, 0x36
        /*0086*/ 	.short	(.L_51 - .L_50)
.L_50:
        /*0088*/ 	.word	0x00000008
.L_51:


//--------------------- .nv.info._Z24subset_assignment_kernelPfS_ii --------------------------
	.section	.nv.info._Z24subset_assignment_kernelPfS_ii,"",@"SHT_CUDA_INFO"
	.sectionflags	@""
	.align	4


	//----- nvinfo : EIATTR_CUDA_API_VERSION
	.align		4
        /*0000*/ 	.byte	0x04, 0x37
        /*0002*/ 	.short	(.L_53 - .L_52)
.L_52:
        /*0004*/ 	.word	0x00000082


	//----- nvinfo : EIATTR_KPARAM_INFO
	.align		4
.L_53:
        /*0008*/ 	.byte	0x04, 0x17
        /*000a*/ 	.short	(.L_55 - .L_54)
.L_54:
        /*000c*/ 	.word	0x00000000
        /*0010*/ 	.short	0x0003
        /*0012*/ 	.short	0x0014
        /*0014*/ 	.byte	0x00, 0xf0, 0x11, 0x00


	//----- nvinfo : EIATTR_KPARAM_INFO
	.align		4
.L_55:
        /*0018*/ 	.byte	0x04, 0x17
        /*001a*/ 	.short	(.L_57 - .L_56)
.L_56:
        /*001c*/ 	.word	0x00000000
        /*0020*/ 	.short	0x0002
        /*0022*/ 	.short	0x0010
        /*0024*/ 	.byte	0x00, 0xf0, 0x11, 0x00


	//----- nvinfo : EIATTR_KPARAM_INFO
	.align		4
.L_57:
        /*0028*/ 	.byte	0x04, 0x17
        /*002a*/ 	.short	(.L_59 - .L_58)
.L_58:
        /*002c*/ 	.word	0x00000000
        /*0030*/ 	.short	0x0001
        /*0032*/ 	.short	0x0008
        /*0034*/ 	.byte	0x00, 0xf5, 0x21, 0x00


	//----- nvinfo : EIATTR_KPARAM_INFO
	.align		4
.L_59:
        /*0038*/ 	.byte	0x04, 0x17
        /*003a*/ 	.short	(.L_61 - .L_60)
.L_60:
        /*003c*/ 	.word	0x00000000
        /*0040*/ 	.short	0x0000
        /*0042*/ 	.short	0x0000
        /*0044*/ 	.byte	0x00, 0xf5, 0x21, 0x00


	//----- nvinfo : EIATTR_SPARSE_MMA_MASK
	.align		4
.L_61:
        /*0048*/ 	.byte	0x03, 0x50
        /*004a*/ 	.short	0x0000


	//----- nvinfo : EIATTR_MAXREG_COUNT
	.align		4
        /*004c*/ 	.byte	0x03, 0x1b
        /*004e*/ 	.short	0x00ff


	//----- nvinfo : EIATTR_MERCURY_ISA_VERSION
	.align		4
        /*0050*/ 	.byte	0x03, 0x5f
        /*0052*/ 	.short	0x0101


	//----- nvinfo : EIATTR_VRC_CTA_INIT_COUNT
	.align		4
        /*0054*/ 	.byte	0x02, 0x4a
	.zero		1
	.zero		1


	//----- nvinfo : EIATTR_EXIT_INSTR_OFFSETS
	.align		4
        /*0058*/ 	.byte	0x04, 0x1c
        /*005a*/ 	.short	(.L_63 - .L_62)


	//   ....[0]....
.L_62:
        /*005c*/ 	.word	0x00000070


	//   ....[1]....
        /*0060*/ 	.word	0x00000110


	//----- nvinfo : EIATTR_CBANK_PARAM_SIZE
	.align		4
.L_63:
        /*0064*/ 	.byte	0x03, 0x19
        /*0066*/ 	.short	0x0018


	//----- nvinfo : EIATTR_PARAM_CBANK
	.align		4
        /*0068*/ 	.byte	0x04, 0x0a
        /*006a*/ 	.short	(.L_65 - .L_64)
	.align		4
.L_64:
        /*006c*/ 	.word	index@(.nv.constant0._Z24subset_assignment_kernelPfS_ii)
        /*0070*/ 	.short	0x0380
        /*0072*/ 	.short	0x0018


	//----- nvinfo : EIATTR_SW_WAR
	.align		4
.L_65:
        /*0074*/ 	.byte	0x04, 0x36
        /*0076*/ 	.short	(.L_67 - .L_66)
.L_66:
        /*0078*/ 	.word	0x00000008
.L_67:


//--------------------- .nv.callgraph             --------------------------
	.section	.nv.callgraph,"",@"SHT_CUDA_CALLGRAPH"
	.align	4
	.sectionentsize	8
	.align		4
        /*0000*/ 	.word	0x00000000
	.align		4
        /*0004*/ 	.word	0xffffffff
	.align		4
        /*0008*/ 	.word	0x00000000
	.align		4
        /*000c*/ 	.word	0xfffffffe
	.align		4
        /*0010*/ 	.word	0x00000000
	.align		4
        /*0014*/ 	.word	0xfffffffd
	.align		4
        /*0018*/ 	.word	0x00000000
	.align		4
        /*001c*/ 	.word	0xfffffffc


//--------------------- .text._Z37vector_subset_slice_assignment_kernelPfS_ii --------------------------
	.section	.text._Z37vector_subset_slice_assignment_kernelPfS_ii,"ax",@progbits
	.align	128
        .global         _Z37vector_subset_slice_assignment_kernelPfS_ii
        .type           _Z37vector_subset_slice_assignment_kernelPfS_ii,@function
        .size           _Z37vector_subset_slice_assignment_kernelPfS_ii,(.L_x_3 - _Z37vector_subset_slice_assignment_kernelPfS_ii)
        .other          _Z37vector_subset_slice_assignment_kernelPfS_ii,@"STO_CUDA_ENTRY STV_DEFAULT"
_Z37vector_subset_slice_assignment_kernelPfS_ii:
.text._Z37vector_subset_slice_assignment_kernelPfS_ii:
[----:B------:R-:W-:Y:S01]  /*0000*/  LDC R1, c[0x0][0x37c] ;  /* 0x0000df00ff017b82 */ /* 0x000fe20000000800 */
[----:B------:R-:W0:Y:S07]  /*0010*/  S2R R7, SR_TID.X ;  /* 0x0000000000077919 */ /* 0x000e2e0000002100 */
[----:B------:R-:W0:Y:S01]  /*0020*/  S2UR UR4, SR_CTAID.X ;  /* 0x00000000000479c3 */ /* 0x000e220000002500 */
[----:B------:R-:W1:Y:S07]  /*0030*/  LDCU UR5, c[0x0][0x394] ;  /* 0x00007280ff0577ac */ /* 0x000e6e0008000800 */
[----:B------:R-:W0:Y:S02]  /*0040*/  LDC R0, c[0x0][0x360] ;  /* 0x0000d800ff007b82 */ /* 0x000e240000000800 */
[----:B0-----:R-:W-:-:S05]  /*0050*/  IMAD R7, R0, UR4, R7 ;  /* 0x0000000400077c24 */ /* 0x001fca000f8e0207 */
[----:B-1----:R-:W-:-:S13]  /*0060*/  ISETP.GE.AND P0, PT, R7, UR5, PT ;  /* 0x0000000507007c0c */ /* 0x002fda000bf06270 */
[----:B------:R-:W-:Y:S05]  /*0070*/  @P0 EXIT ;  /* 0x000000000000094d */ /* 0x000fea0003800000 */
[----:B------:R-:W0:Y:S01]  /*0080*/  LDC.64 R2, c[0x0][0x388] ;  /* 0x0000e200ff027b82 */ /* 0x000e220000000a00 */
[----:B------:R-:W1:Y:S01]  /*0090*/  LDCU.64 UR4, c[0x0][0x358] ;  /* 0x00006b00ff0477ac */ /* 0x000e620008000a00 */
[----:B------:R-:W2:Y:S06]  /*00a0*/  LDCU UR6, c[0x0][0x390] ;  /* 0x00007200ff0677ac */ /* 0x000eac0008000800 */
[----:B------:R-:W3:Y:S01]  /*00b0*/  LDC.64 R4, c[0x0][0x380] ;  /* 0x0000e000ff047b82 */ /* 0x000ee20000000a00 */
[----:B0-----:R-:W-:-:S06]  /*00c0*/  IMAD.WIDE R2, R7, 0x4, R2 ;  /* 0x0000000407027825 */ /* 0x001fcc00078e0202 */
[----:B-1----:R-:W4:Y:S01]  /*00d0*/  LDG.E R3, desc[UR4][R2.64] ;  /* 0x0000000402037981 */ /* 0x002f22000c1e1900 */
[----:B--2---:R-:W-:-:S05]  /*00e0*/  IADD3 R7, PT, PT, R7, UR6, RZ ;  /* 0x0000000607077c10 */ /* 0x004fca000fffe0ff */
[----:B---3--:R-:W-:-:S05]  /*00f0*/  IMAD.WIDE R4, R7, 0x4, R4 ;  /* 0x0000000407047825 */ /* 0x008fca00078e0204 */
[----:B----4-:R-:W-:Y:S01]  /*0100*/  STG.E desc[UR4][R4.64], R3 ;  /* 0x0000000304007986 */ /* 0x010fe2000c101904 */
[----:B------:R-:W-:Y:S05]  /*0110*/  EXIT ;  /* 0x000000000000794d */ /* 0x000fea0003800000 */
.L_x_0:
[----:B------:R-:W-:-:S00]  /*0120*/  BRA `(.L_x_0) ;  /* 0xfffffffc00fc7947 */ /* 0x000fc0000383ffff */
[----:B------:R-:W-:-:S00]  /*0130*/  NOP ;  /* 0x0000000000007918 */ /* 0x000fc00000000000 */
        /* <DEDUP_REMOVED lines=12> */
.L_x_3:


//--------------------- .text._Z30subset_slice_assignment_kernelPfS_iii --------------------------
	.section	.text._Z30subset_slice_assignment_kernelPfS_iii,"ax",@progbits
	.align	128
        .global         _Z30subset_slice_assignment_kernelPfS_iii
        .type           _Z30subset_slice_assignment_kernelPfS_iii,@function
        .size           _Z30subset_slice_assignment_kernelPfS_iii,(.L_x_4 - _Z30subset_slice_assignment_kernelPfS_iii)
        .other          _Z30subset_slice_assignment_kernelPfS_iii,@"STO_CUDA_ENTRY STV_DEFAULT"
_Z30subset_slice_assignment_kernelPfS_iii:
.text._Z30subset_slice_assignment_kernelPfS_iii:
        /* <DEDUP_REMOVED lines=11> */
[----:B------:R-:W3:Y:S01]  /*00b0*/  LDC R6, c[0x0][0x398] ;  /* 0x0000e600ff067b82 */ /* 0x000ee20000000800 */
[----:B0-----:R-:W-:-:S05]  /*00c0*/  IMAD.WIDE R2, R7, 0x4, R2 ;  /* 0x0000000407027825 */ /* 0x001fca00078e0202 */
[----:B-1----:R0:W4:Y:S01]  /*00d0*/  LDG.E R9, desc[UR4][R2.64] ;  /* 0x0000000402097981 */ /* 0x002122000c1e1900 */
[----:B---3--:R-:W-:-:S04]  /*00e0*/  IABS R11, R6 ;  /* 0x00000006000b7213 */ /* 0x008fc80000000000 */
[----:B------:R-:W1:Y:S01]  /*00f0*/  I2F.RP R0, R11 ;  /* 0x0000000b00007306 */ /* 0x000e620000209400 */
[----:B0-----:R-:W-:-:S07]  /*0100*/  IABS R2, R7 ;  /* 0x0000000700027213 */ /* 0x001fce0000000000 */
[----:B-1----:R-:W0:Y:S02]  /*0110*/  MUFU.RCP R0, R0 ;  /* 0x0000000000007308 */ /* 0x002e240000001000 */
[----:B0-----:R-:W-:-:S06]  /*0120*/  VIADD R4, R0, 0xffffffe ;  /* 0x0ffffffe00047836 */ /* 0x001fcc0000000000 */
[----:B------:R0:W1:Y:S02]  /*0130*/  F2I.FTZ.U32.TRUNC.NTZ R5, R4 ;  /* 0x0000000400057305 */ /* 0x000064000021f000 */
[----:B0-----:R-:W-:Y:S02]  /*0140*/  HFMA2 R4, -RZ, RZ, 0, 0 ;  /* 0x00000000ff047431 */ /* 0x001fe400000001ff */
[----:B-1----:R-:W-:-:S04]  /*0150*/  IMAD.MOV R8, RZ, RZ, -R5 ;  /* 0x000000ffff087224 */ /* 0x002fc800078e0a05 */
[----:B------:R-:W-:-:S04]  /*0160*/  IMAD R13, R8, R11, RZ ;  /* 0x0000000b080d7224 */ /* 0x000fc800078e02ff */
[----:B------:R-:W-:-:S06]  /*0170*/  IMAD.HI.U32 R5, R5, R13, R4 ;  /* 0x0000000d05057227 */ /* 0x000fcc00078e0004 */
[----:B------:R-:W-:-:S04]  /*0180*/  IMAD.HI.U32 R5, R5, R2, RZ ;  /* 0x0000000205057227 */ /* 0x000fc800078e00ff */
[----:B------:R-:W-:-:S04]  /*0190*/  IMAD.MOV R0, RZ, RZ, -R5 ;  /* 0x000000ffff007224 */ /* 0x000fc800078e0a05 */
[C---:B------:R-:W-:Y:S02]  /*01a0*/  IMAD R0, R11.reuse, R0, R2 ;  /* 0x000000000b007224 */ /* 0x040fe400078e0202 */
[----:B------:R-:W0:Y:S03]  /*01b0*/  LDC.64 R2, c[0x0][0x380] ;  /* 0x0000e000ff027b82 */ /* 0x000e260000000a00 */
[----:B------:R-:W-:-:S13]  /*01c0*/  ISETP.GT.U32.AND P2, PT, R11, R0, PT ;  /* 0x000000000b00720c */ /* 0x000fda0003f44070 */
[-C--:B------:R-:W-:Y:S01]  /*01d0*/  @!P2 IADD3 R0, PT, PT, R0, -R11.reuse, RZ ;  /* 0x8000000b0000a210 */ /* 0x080fe20007ffe0ff */
[----:B------:R-:W-:Y:S01]  /*01e0*/  @!P2 VIADD R5, R5, 0x1 ;  /* 0x000000010505a836 */ /* 0x000fe20000000000 */
[----:B------:R-:W-:Y:S02]  /*01f0*/  ISETP.NE.AND P2, PT, R6, RZ, PT ;  /* 0x000000ff0600720c */ /* 0x000fe40003f45270 */
[----:B------:R-:W-:Y:S02]  /*0200*/  ISETP.GE.U32.AND P0, PT, R0, R11, PT ;  /* 0x0000000b0000720c */ /* 0x000fe40003f06070 */
[----:B------:R-:W-:-:S04]  /*0210*/  LOP3.LUT R0, R7, R6, RZ, 0x3c, !PT ;  /* 0x0000000607007212 */ /* 0x000fc800078e3cff */
[----:B------:R-:W-:-:S07]  /*0220*/  ISETP.GE.AND P1, PT, R0, RZ, PT ;  /* 0x000000ff0000720c */ /* 0x000fce0003f26270 */
[----:B------:R-:W-:-:S06]  /*0230*/  @P0 IADD3 R5, PT, PT, R5, 0x1, RZ ;  /* 0x0000000105050810 */ /* 0x000fcc0007ffe0ff */
[----:B------:R-:W-:Y:S01]  /*0240*/  @!P1 IMAD.MOV R5, RZ, RZ, -R5 ;  /* 0x000000ffff059224 */ /* 0x000fe200078e0a05 */
[----:B------:R-:W-:-:S04]  /*0250*/  @!P2 LOP3.LUT R5, RZ, R6, RZ, 0x33, !PT ;  /* 0x00000006ff05a212 */ /* 0x000fc800078e33ff */
[C---:B------:R-:W-:Y:S02]  /*0260*/  IADD3 R4, PT, PT, -R5.reuse, RZ, RZ ;  /* 0x000000ff05047210 */ /* 0x040fe40007ffe1ff */
[----:B--2---:R-:W-:-:S03]  /*0270*/  IADD3 R0, PT, PT, R5, UR6, RZ ;  /* 0x0000000605007c10 */ /* 0x004fc6000fffe0ff */
[----:B------:R-:W-:-:S04]  /*0280*/  IMAD R7, R6, R4, R7 ;  /* 0x0000000406077224 */ /* 0x000fc800078e0207 */
[----:B------:R-:W-:-:S04]  /*0290*/  IMAD R7, R0, R6, R7 ;  /* 0x0000000600077224 */ /* 0x000fc800078e0207 */
[----:B0-----:R-:W-:-:S05]  /*02a0*/  IMAD.WIDE R2, R7, 0x4, R2 ;  /* 0x0000000407027825 */ /* 0x001fca00078e0202 */
[----:B----4-:R-:W-:Y:S01]  /*02b0*/  STG.E desc[UR4][R2.64], R9 ;  /* 0x0000000902007986 */ /* 0x010fe2000c101904 */
[----:B------:R-:W-:Y:S05]  /*02c0*/  EXIT ;  /* 0x000000000000794d */ /* 0x000fea0003800000 */
.L_x_1:
        /* <DEDUP_REMOVED lines=11> */
.L_x_4:


//--------------------- .text._Z24subset_assignment_kernelPfS_ii --------------------------
	.section	.text._Z24subset_assignment_kernelPfS_ii,"ax",@progbits
	.align	128
        .global         _Z24subset_assignment_kernelPfS_ii
        .type           _Z24subset_assignment_kernelPfS_ii,@function
        .size           _Z24subset_assignment_kernelPfS_ii,(.L_x_5 - _Z24subset_assignment_kernelPfS_ii)
        .other          _Z24subset_assignment_kernelPfS_ii,@"STO_CUDA_ENTRY STV_DEFAULT"
_Z24subset_assignment_kernelPfS_ii:
.text._Z24subset_assignment_kernelPfS_ii:
        /* <DEDUP_REMOVED lines=9> */
[----:B------:R-:W1:Y:S07]  /*0090*/  LDCU.64 UR4, c[0x0][0x358] ;  /* 0x00006b00ff0477ac */ /* 0x000e6e0008000a00 */
[----:B------:R-:W2:Y:S08]  /*00a0*/  LDC R0, c[0x0][0x390] ;  /* 0x0000e400ff007b82 */ /* 0x000eb00000000800 */
[----:B------:R-:W3:Y:S01]  /*00b0*/  LDC.64 R4, c[0x0][0x380] ;  /* 0x0000e000ff047b82 */ /* 0x000ee20000000a00 */
[----:B0-----:R-:W-:-:S06]  /*00c0*/  IMAD.WIDE R2, R7, 0x4, R2 ;  /* 0x0000000407027825 */ /* 0x001fcc00078e0202 */
[----:B-1----:R-:W4:Y:S01]  /*00d0*/  LDG.E R3, desc[UR4][R2.64] ;  /* 0x0000000402037981 */ /* 0x002f22000c1e1900 */
[----:B--2---:R-:W-:-:S04]  /*00e0*/  IMAD R7, R0, UR6, R7 ;  /* 0x0000000600077c24 */ /* 0x004fc8000f8e0207 */
[----:B---3--:R-:W-:-:S05]  /*00f0*/  IMAD.WIDE R4, R7, 0x4, R4 ;  /* 0x0000000407047825 */ /* 0x008fca00078e0204 */
[----:B----4-:R-:W-:Y:S01]  /*0100*/  STG.E desc[UR4][R4.64], R3 ;  /* 0x0000000304007986 */ /* 0x010fe2000c101904 */
[----:B------:R-:W-:Y:S05]  /*0110*/  EXIT ;  /* 0x000000000000794d */ /* 0x000fea0003800000 */
.L_x_2:
        /* <DEDUP_REMOVED lines=14> */
.L_x_5:


//--------------------- .nv.shared.reserved.0     --------------------------
	.section	.nv.shared.reserved.0,"aw",@nobits
	.weak		__nv_reservedSMEM_offset_0_alias
	.size		__nv_reservedSMEM_offset_0_alias, 0, 64
	.other		__nv_reservedSMEM_offset_0_alias,@"STO_CUDA_RESERVED_SHARED STV_DEFAULT"
__nv_reservedSMEM_offset_0_alias:
	.zero		0
	.zero		64


//--------------------- .nv.constant0._Z37vector_subset_slice_assignment_kernelPfS_ii --------------------------
	.section	.nv.constant0._Z37vector_subset_slice_assignment_kernelPfS_ii,"a",@progbits
	.sectionflags	@""
	.align	4
.nv.constant0._Z37vector_subset_slice_assignment_kernelPfS_ii:
	.zero		920


//--------------------- .nv.constant0._Z30subset_slice_assignment_kernelPfS_iii --------------------------
	.section	.nv.constant0._Z30subset_slice_assignment_kernelPfS_iii,"a",@progbits
	.sectionflags	@""
	.align	4
.nv.constant0._Z30subset_slice_assignment_kernelPfS_iii:
	.zero		924


//--------------------- .nv.constant0._Z24subset_assignment_kernelPfS_ii --------------------------
	.section	.nv.constant0._Z24subset_assignment_kernelPfS_ii,"a",@progbits
	.sectionflags	@""
	.align	4
.nv.constant0._Z24subset_assignment_kernelPfS_ii:
	.zero		920


//--------------------- SYMBOLS --------------------------

	.type		.nv.reservedSmem.offset0,@object
	.size		.nv.reservedSmem.offset0,0x4
